//
// Generated by NVIDIA NVVM Compiler
//
// Compiler Build ID: CL-36424714
// Cuda compilation tools, release 13.0, V13.0.88
// Based on NVVM 20.0.0
//

.version 9.0
.target sm_100
.address_size 64

	// .globl	_Z6pi_calPlS_P17curandStateXORWOW
.global .align 4 .b8 precalc_xorwow_matrix[102400];
.global .align 4 .b8 precalc_xorwow_offset_matrix[102400];
.global .align 4 .b8 mrg32k3aM1[2304];
.global .align 4 .b8 mrg32k3aM2[2304];
.global .align 4 .b8 mrg32k3aM1SubSeq[2016];
.global .align 4 .b8 mrg32k3aM2SubSeq[2016];
.global .align 4 .b8 mrg32k3aM1Seq[2304];
.global .align 4 .b8 mrg32k3aM2Seq[2304];
.const .align 8 .b8 __cr_lgamma_table[72];

.visible .entry _Z6pi_calPlS_P17curandStateXORWOW(
	.param .u64 .ptr .align 1 _Z6pi_calPlS_P17curandStateXORWOW_param_0,
	.param .u64 .ptr .align 1 _Z6pi_calPlS_P17curandStateXORWOW_param_1,
	.param .u64 .ptr .align 1 _Z6pi_calPlS_P17curandStateXORWOW_param_2
)
{
	.reg .pred 	%p<31>;
	.reg .b32 	%r<490>;
	.reg .b32 	%f<15>;
	.reg .b64 	%rd<38>;

	ld.param.u64 	%rd14, [_Z6pi_calPlS_P17curandStateXORWOW_param_0];
	ld.param.u64 	%rd15, [_Z6pi_calPlS_P17curandStateXORWOW_param_1];
	ld.param.u64 	%rd16, [_Z6pi_calPlS_P17curandStateXORWOW_param_2];
	cvta.to.global.u64 	%rd17, %rd16;
	mov.u32 	%r213, %ntid.x;
	mov.u32 	%r214, %ctaid.x;
	mov.u32 	%r215, %tid.x;
	mad.lo.s32 	%r216, %r213, %r214, %r215;
	cvt.u64.u32 	%rd1, %r216;
	mul.wide.u32 	%rd18, %r216, 48;
	add.s64 	%rd2, %rd17, %rd18;
	mov.b32 	%r398, -1366122821;
	mov.b32 	%r217, -2127712834;
	st.global.v2.u32 	[%rd2], {%r217, %r398};
	mov.b32 	%r396, -123459836;
	mov.b32 	%r397, -1297316797;
	st.global.v2.u32 	[%rd2+8], {%r397, %r396};
	mov.b32 	%r394, -1483796289;
	mov.b32 	%r395, -589760388;
	st.global.v2.u32 	[%rd2+16], {%r395, %r394};
	setp.eq.s32 	%p1, %r216, 0;
	@%p1 bra 	$L__BB0_42;
	mov.b32 	%r380, 0;
	mov.b32 	%r398, -1366122821;
	mov.b32 	%r397, -1297316797;
	mov.b32 	%r396, -123459836;
	mov.b32 	%r395, -589760388;
	mov.b32 	%r394, -1483796289;
	mov.u64 	%rd35, %rd1;
$L__BB0_2:
	and.b64  	%rd4, %rd35, 3;
	setp.eq.s64 	%p2, %rd4, 0;
	@%p2 bra 	$L__BB0_41;
	mul.wide.u32 	%rd19, %r380, 3200;
	mov.u64 	%rd20, precalc_xorwow_matrix;
	add.s64 	%rd5, %rd20, %rd19;
	cvt.u32.u64 	%r7, %rd4;
	mov.b32 	%r381, 0;
$L__BB0_4:
	mov.b32 	%r394, 0;
	mov.u32 	%r395, %r394;
	mov.u32 	%r396, %r394;
	mov.u32 	%r397, %r394;
	mov.u32 	%r398, %r394;
	mov.u32 	%r387, %r394;
$L__BB0_5:
	mul.wide.u32 	%rd21, %r387, 4;
	add.s64 	%rd22, %rd2, %rd21;
	ld.global.u32 	%r15, [%rd22+4];
	shl.b32 	%r16, %r387, 5;
	mov.b32 	%r393, 0;
$L__BB0_6:
	.pragma "nounroll";
	shr.u32 	%r227, %r15, %r393;
	and.b32  	%r228, %r227, 1;
	setp.eq.b32 	%p3, %r228, 1;
	not.pred 	%p4, %p3;
	add.s32 	%r229, %r16, %r393;
	mul.lo.s32 	%r230, %r229, 5;
	mul.wide.u32 	%rd23, %r230, 4;
	add.s64 	%rd6, %rd5, %rd23;
	@%p4 bra 	$L__BB0_8;
	ld.global.u32 	%r231, [%rd6];
	xor.b32  	%r398, %r398, %r231;
	ld.global.u32 	%r232, [%rd6+4];
	xor.b32  	%r397, %r397, %r232;
	ld.global.u32 	%r233, [%rd6+8];
	xor.b32  	%r396, %r396, %r233;
	ld.global.u32 	%r234, [%rd6+12];
	xor.b32  	%r395, %r395, %r234;
	ld.global.u32 	%r235, [%rd6+16];
	xor.b32  	%r394, %r394, %r235;
$L__BB0_8:
	and.b32  	%r237, %r227, 2;
	setp.eq.s32 	%p5, %r237, 0;
	@%p5 bra 	$L__BB0_10;
	ld.global.u32 	%r238, [%rd6+20];
	xor.b32  	%r398, %r398, %r238;
	ld.global.u32 	%r239, [%rd6+24];
	xor.b32  	%r397, %r397, %r239;
	ld.global.u32 	%r240, [%rd6+28];
	xor.b32  	%r396, %r396, %r240;
	ld.global.u32 	%r241, [%rd6+32];
	xor.b32  	%r395, %r395, %r241;
	ld.global.u32 	%r242, [%rd6+36];
	xor.b32  	%r394, %r394, %r242;
$L__BB0_10:
	and.b32  	%r244, %r227, 4;
	setp.eq.s32 	%p6, %r244, 0;
	@%p6 bra 	$L__BB0_12;
	ld.global.u32 	%r245, [%rd6+40];
	xor.b32  	%r398, %r398, %r245;
	ld.global.u32 	%r246, [%rd6+44];
	xor.b32  	%r397, %r397, %r246;
	ld.global.u32 	%r247, [%rd6+48];
	xor.b32  	%r396, %r396, %r247;
	ld.global.u32 	%r248, [%rd6+52];
	xor.b32  	%r395, %r395, %r248;
	ld.global.u32 	%r249, [%rd6+56];
	xor.b32  	%r394, %r394, %r249;
$L__BB0_12:
	and.b32  	%r251, %r227, 8;
	setp.eq.s32 	%p7, %r251, 0;
	@%p7 bra 	$L__BB0_14;
	ld.global.u32 	%r252, [%rd6+60];
	xor.b32  	%r398, %r398, %r252;
	ld.global.u32 	%r253, [%rd6+64];
	xor.b32  	%r397, %r397, %r253;
	ld.global.u32 	%r254, [%rd6+68];
	xor.b32  	%r396, %r396, %r254;
	ld.global.u32 	%r255, [%rd6+72];
	xor.b32  	%r395, %r395, %r255;
	ld.global.u32 	%r256, [%rd6+76];
	xor.b32  	%r394, %r394, %r256;
$L__BB0_14:
	and.b32  	%r258, %r227, 16;
	setp.eq.s32 	%p8, %r258, 0;
	@%p8 bra 	$L__BB0_16;
	ld.global.u32 	%r259, [%rd6+80];
	xor.b32  	%r398, %r398, %r259;
	ld.global.u32 	%r260, [%rd6+84];
	xor.b32  	%r397, %r397, %r260;
	ld.global.u32 	%r261, [%rd6+88];
	xor.b32  	%r396, %r396, %r261;
	ld.global.u32 	%r262, [%rd6+92];
	xor.b32  	%r395, %r395, %r262;
	ld.global.u32 	%r263, [%rd6+96];
	xor.b32  	%r394, %r394, %r263;
$L__BB0_16:
	and.b32  	%r265, %r227, 32;
	setp.eq.s32 	%p9, %r265, 0;
	@%p9 bra 	$L__BB0_18;
	ld.global.u32 	%r266, [%rd6+100];
	xor.b32  	%r398, %r398, %r266;
	ld.global.u32 	%r267, [%rd6+104];
	xor.b32  	%r397, %r397, %r267;
	ld.global.u32 	%r268, [%rd6+108];
	xor.b32  	%r396, %r396, %r268;
	ld.global.u32 	%r269, [%rd6+112];
	xor.b32  	%r395, %r395, %r269;
	ld.global.u32 	%r270, [%rd6+116];
	xor.b32  	%r394, %r394, %r270;
$L__BB0_18:
	and.b32  	%r272, %r227, 64;
	setp.eq.s32 	%p10, %r272, 0;
	@%p10 bra 	$L__BB0_20;
	ld.global.u32 	%r273, [%rd6+120];
	xor.b32  	%r398, %r398, %r273;
	ld.global.u32 	%r274, [%rd6+124];
	xor.b32  	%r397, %r397, %r274;
	ld.global.u32 	%r275, [%rd6+128];
	xor.b32  	%r396, %r396, %r275;
	ld.global.u32 	%r276, [%rd6+132];
	xor.b32  	%r395, %r395, %r276;
	ld.global.u32 	%r277, [%rd6+136];
	xor.b32  	%r394, %r394, %r277;
$L__BB0_20:
	and.b32  	%r279, %r227, 128;
	setp.eq.s32 	%p11, %r279, 0;
	@%p11 bra 	$L__BB0_22;
	ld.global.u32 	%r280, [%rd6+140];
	xor.b32  	%r398, %r398, %r280;
	ld.global.u32 	%r281, [%rd6+144];
	xor.b32  	%r397, %r397, %r281;
	ld.global.u32 	%r282, [%rd6+148];
	xor.b32  	%r396, %r396, %r282;
	ld.global.u32 	%r283, [%rd6+152];
	xor.b32  	%r395, %r395, %r283;
	ld.global.u32 	%r284, [%rd6+156];
	xor.b32  	%r394, %r394, %r284;
$L__BB0_22:
	and.b32  	%r286, %r227, 256;
	setp.eq.s32 	%p12, %r286, 0;
	@%p12 bra 	$L__BB0_24;
	ld.global.u32 	%r287, [%rd6+160];
	xor.b32  	%r398, %r398, %r287;
	ld.global.u32 	%r288, [%rd6+164];
	xor.b32  	%r397, %r397, %r288;
	ld.global.u32 	%r289, [%rd6+168];
	xor.b32  	%r396, %r396, %r289;
	ld.global.u32 	%r290, [%rd6+172];
	xor.b32  	%r395, %r395, %r290;
	ld.global.u32 	%r291, [%rd6+176];
	xor.b32  	%r394, %r394, %r291;
$L__BB0_24:
	and.b32  	%r293, %r227, 512;
	setp.eq.s32 	%p13, %r293, 0;
	@%p13 bra 	$L__BB0_26;
	ld.global.u32 	%r294, [%rd6+180];
	xor.b32  	%r398, %r398, %r294;
	ld.global.u32 	%r295, [%rd6+184];
	xor.b32  	%r397, %r397, %r295;
	ld.global.u32 	%r296, [%rd6+188];
	xor.b32  	%r396, %r396, %r296;
	ld.global.u32 	%r297, [%rd6+192];
	xor.b32  	%r395, %r395, %r297;
	ld.global.u32 	%r298, [%rd6+196];
	xor.b32  	%r394, %r394, %r298;
$L__BB0_26:
	and.b32  	%r300, %r227, 1024;
	setp.eq.s32 	%p14, %r300, 0;
	@%p14 bra 	$L__BB0_28;
	ld.global.u32 	%r301, [%rd6+200];
	xor.b32  	%r398, %r398, %r301;
	ld.global.u32 	%r302, [%rd6+204];
	xor.b32  	%r397, %r397, %r302;
	ld.global.u32 	%r303, [%rd6+208];
	xor.b32  	%r396, %r396, %r303;
	ld.global.u32 	%r304, [%rd6+212];
	xor.b32  	%r395, %r395, %r304;
	ld.global.u32 	%r305, [%rd6+216];
	xor.b32  	%r394, %r394, %r305;
$L__BB0_28:
	and.b32  	%r307, %r227, 2048;
	setp.eq.s32 	%p15, %r307, 0;
	@%p15 bra 	$L__BB0_30;
	ld.global.u32 	%r308, [%rd6+220];
	xor.b32  	%r398, %r398, %r308;
	ld.global.u32 	%r309, [%rd6+224];
	xor.b32  	%r397, %r397, %r309;
	ld.global.u32 	%r310, [%rd6+228];
	xor.b32  	%r396, %r396, %r310;
	ld.global.u32 	%r311, [%rd6+232];
	xor.b32  	%r395, %r395, %r311;
	ld.global.u32 	%r312, [%rd6+236];
	xor.b32  	%r394, %r394, %r312;
$L__BB0_30:
	and.b32  	%r314, %r227, 4096;
	setp.eq.s32 	%p16, %r314, 0;
	@%p16 bra 	$L__BB0_32;
	ld.global.u32 	%r315, [%rd6+240];
	xor.b32  	%r398, %r398, %r315;
	ld.global.u32 	%r316, [%rd6+244];
	xor.b32  	%r397, %r397, %r316;
	ld.global.u32 	%r317, [%rd6+248];
	xor.b32  	%r396, %r396, %r317;
	ld.global.u32 	%r318, [%rd6+252];
	xor.b32  	%r395, %r395, %r318;
	ld.global.u32 	%r319, [%rd6+256];
	xor.b32  	%r394, %r394, %r319;
$L__BB0_32:
	and.b32  	%r321, %r227, 8192;
	setp.eq.s32 	%p17, %r321, 0;
	@%p17 bra 	$L__BB0_34;
	ld.global.u32 	%r322, [%rd6+260];
	xor.b32  	%r398, %r398, %r322;
	ld.global.u32 	%r323, [%rd6+264];
	xor.b32  	%r397, %r397, %r323;
	ld.global.u32 	%r324, [%rd6+268];
	xor.b32  	%r396, %r396, %r324;
	ld.global.u32 	%r325, [%rd6+272];
	xor.b32  	%r395, %r395, %r325;
	ld.global.u32 	%r326, [%rd6+276];
	xor.b32  	%r394, %r394, %r326;
$L__BB0_34:
	and.b32  	%r328, %r227, 16384;
	setp.eq.s32 	%p18, %r328, 0;
	@%p18 bra 	$L__BB0_36;
	ld.global.u32 	%r329, [%rd6+280];
	xor.b32  	%r398, %r398, %r329;
	ld.global.u32 	%r330, [%rd6+284];
	xor.b32  	%r397, %r397, %r330;
	ld.global.u32 	%r331, [%rd6+288];
	xor.b32  	%r396, %r396, %r331;
	ld.global.u32 	%r332, [%rd6+292];
	xor.b32  	%r395, %r395, %r332;
	ld.global.u32 	%r333, [%rd6+296];
	xor.b32  	%r394, %r394, %r333;
$L__BB0_36:
	and.b32  	%r335, %r227, 32768;
	setp.eq.s32 	%p19, %r335, 0;
	@%p19 bra 	$L__BB0_38;
	ld.global.u32 	%r336, [%rd6+300];
	xor.b32  	%r398, %r398, %r336;
	ld.global.u32 	%r337, [%rd6+304];
	xor.b32  	%r397, %r397, %r337;
	ld.global.u32 	%r338, [%rd6+308];
	xor.b32  	%r396, %r396, %r338;
	ld.global.u32 	%r339, [%rd6+312];
	xor.b32  	%r395, %r395, %r339;
	ld.global.u32 	%r340, [%rd6+316];
	xor.b32  	%r394, %r394, %r340;
$L__BB0_38:
	add.s32 	%r393, %r393, 16;
	setp.ne.s32 	%p20, %r393, 32;
	@%p20 bra 	$L__BB0_6;
	mad.lo.s32 	%r341, %r387, -31, %r16;
	add.s32 	%r387, %r341, 1;
	setp.ne.s32 	%p21, %r387, 5;
	@%p21 bra 	$L__BB0_5;
	st.global.u32 	[%rd2+4], %r398;
	st.global.u32 	[%rd2+8], %r397;
	st.global.u32 	[%rd2+12], %r396;
	st.global.u32 	[%rd2+16], %r395;
	st.global.u32 	[%rd2+20], %r394;
	add.s32 	%r381, %r381, 1;
	setp.lt.u32 	%p22, %r381, %r7;
	@%p22 bra 	$L__BB0_4;
$L__BB0_41:
	shr.u64 	%rd7, %rd35, 2;
	add.s32 	%r380, %r380, 1;
	setp.gt.u64 	%p23, %rd35, 3;
	mov.u64 	%rd35, %rd7;
	@%p23 bra 	$L__BB0_2;
$L__BB0_42:
	cvta.to.global.u64 	%rd8, %rd14;
	mov.b32 	%r343, 0;
	st.global.v2.u32 	[%rd2+24], {%r343, %r343};
	st.global.u32 	[%rd2+32], %r343;
	mov.b64 	%rd36, 0;
	st.global.u64 	[%rd2+40], %rd36;
	shl.b64 	%rd9, %rd1, 8;
	mov.b32 	%r484, -2127350397;
	mov.u64 	%rd37, %rd36;
$L__BB0_43:
	mov.u32 	%r198, %r394;
	shr.u32 	%r344, %r398, 2;
	xor.b32  	%r345, %r344, %r398;
	shl.b32 	%r346, %r198, 4;
	shl.b32 	%r347, %r345, 1;
	xor.b32  	%r348, %r347, %r346;
	xor.b32  	%r349, %r348, %r345;
	xor.b32  	%r203, %r349, %r198;
	add.s32 	%r350, %r484, %r203;
	cvt.rn.f32.u32 	%f1, %r350;
	fma.rn.f32 	%f2, %f1, 0f2F800000, 0f2F000000;
	shr.u32 	%r351, %r397, 2;
	xor.b32  	%r352, %r351, %r397;
	st.global.v2.u32 	[%rd2+8], {%r395, %r198};
	shl.b32 	%r353, %r203, 4;
	shl.b32 	%r354, %r352, 1;
	xor.b32  	%r355, %r354, %r353;
	xor.b32  	%r356, %r355, %r352;
	xor.b32  	%r204, %r356, %r203;
	st.global.v2.u32 	[%rd2+16], {%r203, %r204};
	add.s32 	%r357, %r484, 362437;
	st.global.v2.u32 	[%rd2], {%r357, %r396};
	add.s32 	%r358, %r357, %r204;
	cvt.rn.f32.u32 	%f3, %r358;
	fma.rn.f32 	%f4, %f3, 0f2F800000, 0f2F000000;
	mul.f32 	%f5, %f4, %f4;
	fma.rn.f32 	%f6, %f2, %f2, %f5;
	add.s64 	%rd25, %rd9, %rd36;
	ld.global.u64 	%rd26, [%rd8];
	setp.lt.s64 	%p24, %rd25, %rd26;
	setp.le.f32 	%p25, %f6, 0f3F800000;
	and.pred  	%p26, %p24, %p25;
	selp.u64 	%rd27, 1, 0, %p26;
	add.s64 	%rd28, %rd37, %rd27;
	shr.u32 	%r359, %r396, 2;
	xor.b32  	%r360, %r359, %r396;
	shl.b32 	%r361, %r204, 4;
	shl.b32 	%r362, %r360, 1;
	xor.b32  	%r363, %r362, %r361;
	xor.b32  	%r364, %r363, %r360;
	xor.b32  	%r205, %r364, %r204;
	add.s32 	%r365, %r484, %r205;
	add.s32 	%r366, %r365, 724874;
	cvt.rn.f32.u32 	%f8, %r366;
	fma.rn.f32 	%f9, %f8, 0f2F800000, 0f2F000000;
	shr.u32 	%r367, %r395, 2;
	xor.b32  	%r368, %r367, %r395;
	st.global.v2.u32 	[%rd2+8], {%r203, %r204};
	shl.b32 	%r369, %r205, 4;
	shl.b32 	%r370, %r368, 1;
	xor.b32  	%r371, %r370, %r369;
	xor.b32  	%r372, %r371, %r368;
	xor.b32  	%r394, %r372, %r205;
	st.global.v2.u32 	[%rd2+16], {%r205, %r394};
	add.s32 	%r373, %r484, 1087311;
	st.global.v2.u32 	[%rd2], {%r373, %r198};
	add.s32 	%r374, %r373, %r394;
	cvt.rn.f32.u32 	%f10, %r374;
	fma.rn.f32 	%f11, %f10, 0f2F800000, 0f2F000000;
	mul.f32 	%f12, %f11, %f11;
	fma.rn.f32 	%f13, %f9, %f9, %f12;
	add.s64 	%rd29, %rd25, 1;
	ld.global.u64 	%rd30, [%rd8];
	setp.lt.s64 	%p27, %rd29, %rd30;
	setp.le.f32 	%p28, %f13, 0f3F800000;
	and.pred  	%p29, %p27, %p28;
	selp.u64 	%rd31, 1, 0, %p29;
	add.s64 	%rd37, %rd28, %rd31;
	add.s64 	%rd36, %rd36, 2;
	add.s32 	%r484, %r484, 1449748;
	setp.ne.s64 	%p30, %rd36, 256;
	mov.u32 	%r395, %r205;
	mov.u32 	%r396, %r204;
	mov.u32 	%r397, %r203;
	mov.u32 	%r398, %r198;
	@%p30 bra 	$L__BB0_43;
	cvta.to.global.u64 	%rd32, %rd15;
	shl.b64 	%rd33, %rd1, 3;
	add.s64 	%rd34, %rd32, %rd33;
	st.global.u64 	[%rd34], %rd37;
	ret;

}


// ===== COMPILED SASS (sm_100) =====

	.target	sm_100

	.elftype	@"ET_EXEC"


//--------------------- .note.nv.tkinfo           --------------------------
	.section	.note.nv.tkinfo,"",@"SHT_NOTE"
	.sectionflags	@"SHF_NOTE_NV_TKINFO"
	.tkinfo
        /*0018*/ 	.word	0x00000002
        /*0030*/ 	.string	""
        /*0030*/ 	.string	"ptxas"
        /*0030*/ 	.string	"Cuda compilation tools, release 13.0, V13.0.88"
        /*0030*/ 	.string	"Build cuda_13.0.r13.0/compiler.36424714_0"
        /*0030*/ 	.string	"-arch sm_100 -m 64 "



//--------------------- .note.nv.cuinfo           --------------------------
	.section	.note.nv.cuinfo,"",@"SHT_NOTE"
	.sectionflags	@"SHF_NOTE_NV_CUINFO"
        /*0018*/ 	.short	0x0002
        /*001a*/ 	.short	0x0064
        /*001c*/ 	.short	0x0082
	.zero		2


//--------------------- .nv.info                  --------------------------
	.section	.nv.info,"",@"SHT_CUDA_INFO"
	.align	4


	//----- nvinfo : EIATTR_REGCOUNT
	.align		4
        /*0000*/ 	.byte	0x04, 0x2f
        /*0002*/ 	.short	(.L_10 - .L_9)
	.align		4
.L_9:
        /*0004*/ 	.word	index@(_Z6pi_calPlS_P17curandStateXORWOW)
        /*0008*/ 	.word	0x00000020


	//----- nvinfo : EIATTR_FRAME_SIZE
	.align		4
.L_10:
        /*000c*/ 	.byte	0x04, 0x11
        /*000e*/ 	.short	(.L_12 - .L_11)
	.align		4
.L_11:
        /*0010*/ 	.word	index@(_Z6pi_calPlS_P17curandStateXORWOW)
        /*0014*/ 	.word	0x00000000


	//----- nvinfo : EIATTR_MIN_STACK_SIZE
	.align		4
.L_12:
        /*0018*/ 	.byte	0x04, 0x12
        /*001a*/ 	.short	(.L_14 - .L_13)
	.align		4
.L_13:
        /*001c*/ 	.word	index@(_Z6pi_calPlS_P17curandStateXORWOW)
        /*0020*/ 	.word	0x00000000
.L_14:


//--------------------- .nv.compat                --------------------------
	.section	.nv.compat,"",@"SHT_CUDA_COMPAT_INFO"
	.align	4
        /*0000*/ 	.byte	0x02, 0x09, 0x00, 0x00, 0x02, 0x02, 0x01, 0x00, 0x02, 0x05, 0x05, 0x00, 0x03, 0x07, 0x01, 0x01
        /*0010*/ 	.byte	0x02, 0x03, 0x00, 0x00, 0x02, 0x06, 0x01, 0x00, 0x04, 0x0b, 0x08, 0x00, 0x01, 0x00, 0x00, 0x00
        /*0020*/ 	.byte	0x00, 0x00, 0x00, 0x00


//--------------------- .nv.info._Z6pi_calPlS_P17curandStateXORWOW --------------------------
	.section	.nv.info._Z6pi_calPlS_P17curandStateXORWOW,"",@"SHT_CUDA_INFO"
	.sectionflags	@""
	.align	4


	//----- nvinfo : EIATTR_CUDA_API_VERSION
	.align		4
        /*0000*/ 	.byte	0x04, 0x37
        /*0002*/ 	.short	(.L_16 - .L_15)
.L_15:
        /*0004*/ 	.word	0x00000082


	//----- nvinfo : EIATTR_KPARAM_INFO
	.align		4
.L_16:
        /*0008*/ 	.byte	0x04, 0x17
        /*000a*/ 	.short	(.L_18 - .L_17)
.L_17:
        /*000c*/ 	.word	0x00000000
        /*0010*/ 	.short	0x0002
        /*0012*/ 	.short	0x0010
        /*0014*/ 	.byte	0x00, 0xf5, 0x21, 0x00


	//----- nvinfo : EIATTR_KPARAM_INFO
	.align		4
.L_18:
        /*0018*/ 	.byte	0x04, 0x17
        /*001a*/ 	.short	(.L_20 - .L_19)
.L_19:
        /*001c*/ 	.word	0x00000000
        /*0020*/ 	.short	0x0001
        /*0022*/ 	.short	0x0008
        /*0024*/ 	.byte	0x00, 0xf5, 0x21, 0x00


	//----- nvinfo : EIATTR_KPARAM_INFO
	.align		4
.L_20:
        /*0028*/ 	.byte	0x04, 0x17
        /*002a*/ 	.short	(.L_22 - .L_21)
.L_21:
        /*002c*/ 	.word	0x00000000
        /*0030*/ 	.short	0x0000
        /*0032*/ 	.short	0x0000
        /*0034*/ 	.byte	0x00, 0xf5, 0x21, 0x00


	//----- nvinfo : EIATTR_SPARSE_MMA_MASK
	.align		4
.L_22:
        /*0038*/ 	.byte	0x03, 0x50
        /*003a*/ 	.short	0x0000


	//----- nvinfo : EIATTR_MAXREG_COUNT
	.align		4
        /*003c*/ 	.byte	0x03, 0x1b
        /*003e*/ 	.short	0x00ff


	//----- nvinfo : EIATTR_MERCURY_ISA_VERSION
	.align		4
        /*0040*/ 	.byte	0x03, 0x5f
        /*0042*/ 	.short	0x0101


	//----- nvinfo : EIATTR_VRC_CTA_INIT_COUNT
	.align		4
        /*0044*/ 	.byte	0x02, 0x4a
	.zero		1
	.zero		1


	//----- nvinfo : EIATTR_EXIT_INSTR_OFFSETS
	.align		4
        /*0048*/ 	.byte	0x04, 0x1c
        /*004a*/ 	.short	(.L_24 - .L_23)


	//   ....[0]....
.L_23:
        /*004c*/ 	.word	0x00001510


	//----- nvinfo : EIATTR_CRS_STACK_SIZE
	.align		4
.L_24:
        /*0050*/ 	.byte	0x04, 0x1e
        /*0052*/ 	.short	(.L_26 - .L_25)
.L_25:
        /*0054*/ 	.word	0x00000000


	//----- nvinfo : EIATTR_CBANK_PARAM_SIZE
	.align		4
.L_26:
        /*0058*/ 	.byte	0x03, 0x19
        /*005a*/ 	.short	0x0018


	//----- nvinfo : EIATTR_PARAM_CBANK
	.align		4
        /*005c*/ 	.byte	0x04, 0x0a
        /*005e*/ 	.short	(.L_28 - .L_27)
	.align		4
.L_27:
        /*0060*/ 	.word	index@(.nv.constant0._Z6pi_calPlS_P17curandStateXORWOW)
        /*0064*/ 	.short	0x0380
        /*0066*/ 	.short	0x0018


	//----- nvinfo : EIATTR_SW_WAR
	.align		4
.L_28:
        /*0068*/ 	.byte	0x04, 0x36
        /*006a*/ 	.short	(.L_30 - .L_29)
.L_29:
        /*006c*/ 	.word	0x00000008
.L_30:


//--------------------- .nv.callgraph             --------------------------
	.section	.nv.callgraph,"",@"SHT_CUDA_CALLGRAPH"
	.align	4
	.sectionentsize	8
	.align		4
        /*0000*/ 	.word	0x00000000
	.align		4
        /*0004*/ 	.word	0xffffffff
	.align		4
        /*0008*/ 	.word	0x00000000
	.align		4
        /*000c*/ 	.word	0xfffffffe
	.align		4
        /*0010*/ 	.word	0x00000000
	.align		4
        /*0014*/ 	.word	0xfffffffd
	.align		4
        /*0018*/ 	.word	0x00000000
	.align		4
        /*001c*/ 	.word	0xfffffffc


//--------------------- .nv.constant4             --------------------------
	.section	.nv.constant4,"a",@progbits
	.align	8
	.align		8
.nv.constant4:
        /*0000*/ 	.dword	precalc_xorwow_matrix
	.align		8
        /*0008*/ 	.dword	precalc_xorwow_offset_matrix
	.align		8
        /*0010*/ 	.dword	mrg32k3aM1
	.align		8
        /*0018*/ 	.dword	mrg32k3aM2
	.align		8
        /*0020*/ 	.dword	mrg32k3aM1SubSeq
	.align		8
        /*0028*/ 	.dword	mrg32k3aM2SubSeq
	.align		8
        /*0030*/ 	.dword	mrg32k3aM1Seq
	.align		8
        /*0038*/ 	.dword	mrg32k3aM2Seq


//--------------------- .nv.constant3             --------------------------
	.section	.nv.constant3,"a",@progbits
	.align	8
.nv.constant3:
	.type		__cr_lgamma_table,@object
	.size		__cr_lgamma_table,(.L_8 - __cr_lgamma_table)
__cr_lgamma_table:
        /*0000*/ 	.byte	0x00, 0x00, 0x00, 0x00, 0x00, 0x00, 0x00, 0x00, 0x00, 0x00, 0x00, 0x00, 0x00, 0x00, 0x00, 0x00
        /*0010*/ 	.byte	0xef, 0x39, 0xfa, 0xfe, 0x42, 0x2e, 0xe6, 0x3f, 0x02, 0x20, 0x2a, 0xfa, 0x0b, 0xab, 0xfc, 0x3f
        /*0020*/ 	.byte	0xf9, 0x2c, 0x92, 0x7c, 0xa7, 0x6c, 0x09, 0x40, 0xc9, 0x79, 0x44, 0x3c, 0x64, 0x26, 0x13, 0x40
        /*0030*/ 	.byte	0xca, 0x01, 0xcf, 0x3a, 0x27, 0x51, 0x1a, 0x40, 0x30, 0xcc, 0x2d, 0xf3, 0xe1, 0x0c, 0x21, 0x40
        /*0040*/ 	.byte	0x0d, 0xb7, 0xfc, 0x82, 0x8e, 0x35, 0x25, 0x40
.L_8:


//--------------------- .text._Z6pi_calPlS_P17curandStateXORWOW --------------------------
	.section	.text._Z6pi_calPlS_P17curandStateXORWOW,"ax",@progbits
	.align	128
        .global         _Z6pi_calPlS_P17curandStateXORWOW
        .type           _Z6pi_calPlS_P17curandStateXORWOW,@function
        .size           _Z6pi_calPlS_P17curandStateXORWOW,(.L_x_10 - _Z6pi_calPlS_P17curandStateXORWOW)
        .other          _Z6pi_calPlS_P17curandStateXORWOW,@"STO_CUDA_ENTRY STV_DEFAULT"
_Z6pi_calPlS_P17curandStateXORWOW:
.text._Z6pi_calPlS_P17curandStateXORWOW:
[----:B------:R-:W-:Y:S01]  /*0000*/  LDC R1, c[0x0][0x37c] ;  /* 0x0000df00ff017b82 */ /* 0x000fe20000000800 */
[----:B------:R-:W0:Y:S07]  /*0010*/  S2R R0, SR_CTAID.X ;  /* 0x0000000000007919 */ /* 0x000e2e0000002500 */
[----:B------:R-:W1:Y:S01]  /*0020*/  LDC.64 R6, c[0x0][0x390] ;  /* 0x0000e400ff067b82 */ /* 0x000e620000000a00 */
[----:B------:R-:W0:Y:S01]  /*0030*/  LDCU UR4, c[0x0][0x360] ;  /* 0x00006c00ff0477ac */ /* 0x000e220008000800 */
[----:B------:R-:W-:Y:S01]  /*0040*/  IMAD.MOV.U32 R8, RZ, RZ, -0x7ed25242 ;  /* 0x812dadbeff087424 */ /* 0x000fe200078e00ff */
[----:B------:R-:W0:Y:S01]  /*0050*/  S2R R3, SR_TID.X ;  /* 0x0000000000037919 */ /* 0x000e220000002100 */
[----:B------:R-:W-:Y:S01]  /*0060*/  IMAD.MOV.U32 R9, RZ, RZ, -0x516d6145 ;  /* 0xae929ebbff097424 */ /* 0x000fe200078e00ff */
[----:B------:R-:W2:Y:S01]  /*0070*/  LDCU.64 UR6, c[0x0][0x358] ;  /* 0x00006b00ff0677ac */ /* 0x000ea20008000a00 */
[----:B------:R-:W-:Y:S01]  /*0080*/  IMAD.MOV.U32 R12, RZ, RZ, -0x4d537bbd ;  /* 0xb2ac8443ff0c7424 */ /* 0x000fe200078e00ff */
[----:B------:R-:W-:Y:S01]  /*0090*/  BSSY.RECONVERGENT B0, `(.L_x_0) ;  /* 0x00000ea000007945 */ /* 0x000fe20003800200 */
[----:B------:R-:W-:-:S02]  /*00a0*/  IMAD.MOV.U32 R13, RZ, RZ, -0x75bd8fc ;  /* 0xf8a42704ff0d7424 */ /* 0x000fc400078e00ff */
[----:B------:R-:W-:Y:S02]  /*00b0*/  IMAD.MOV.U32 R14, RZ, RZ, -0x23270784 ;  /* 0xdcd8f87cff0e7424 */ /* 0x000fe400078e00ff */
[----:B------:R-:W-:Y:S02]  /*00c0*/  IMAD.MOV.U32 R15, RZ, RZ, -0x5870ef41 ;  /* 0xa78f10bfff0f7424 */ /* 0x000fe400078e00ff */
[----:B------:R-:W-:Y:S02]  /*00d0*/  IMAD.MOV.U32 R10, RZ, RZ, -0x516d6145 ;  /* 0xae929ebbff0a7424 */ /* 0x000fe400078e00ff */
[----:B------:R-:W-:Y:S02]  /*00e0*/  IMAD.MOV.U32 R5, RZ, RZ, -0x75bd8fc ;  /* 0xf8a42704ff057424 */ /* 0x000fe400078e00ff */
[----:B------:R-:W-:Y:S02]  /*00f0*/  IMAD.MOV.U32 R4, RZ, RZ, -0x4d537bbd ;  /* 0xb2ac8443ff047424 */ /* 0x000fe400078e00ff */
[----:B------:R-:W-:-:S02]  /*0100*/  IMAD.MOV.U32 R2, RZ, RZ, -0x23270784 ;  /* 0xdcd8f87cff027424 */ /* 0x000fc400078e00ff */
[----:B0-----:R-:W-:Y:S02]  /*0110*/  IMAD R0, R0, UR4, R3 ;  /* 0x0000000400007c24 */ /* 0x001fe4000f8e0203 */
[----:B------:R-:W-:Y:S02]  /*0120*/  IMAD.MOV.U32 R3, RZ, RZ, -0x5870ef41 ;  /* 0xa78f10bfff037424 */ /* 0x000fe400078e00ff */
[C---:B-1----:R-:W-:Y:S01]  /*0130*/  IMAD.WIDE.U32 R6, R0.reuse, 0x30, R6 ;  /* 0x0000003000067825 */ /* 0x042fe200078e0006 */
[----:B------:R-:W-:-:S04]  /*0140*/  ISETP.NE.AND P0, PT, R0, RZ, PT ;  /* 0x000000ff0000720c */ /* 0x000fc80003f05270 */
[----:B--2---:R0:W-:Y:S04]  /*0150*/  STG.E.64 desc[UR6][R6.64], R8 ;  /* 0x0000000806007986 */ /* 0x0041e8000c101b06 */
[----:B------:R0:W-:Y:S04]  /*0160*/  STG.E.64 desc[UR6][R6.64+0x8], R12 ;  /* 0x0000080c06007986 */ /* 0x0001e8000c101b06 */
[----:B------:R0:W-:Y:S01]  /*0170*/  STG.E.64 desc[UR6][R6.64+0x10], R14 ;  /* 0x0000100e06007986 */ /* 0x0001e2000c101b06 */
[----:B------:R-:W-:Y:S05]  /*0180*/  @!P0 BRA `(.L_x_1) ;  /* 0x0000000c00688947 */ /* 0x000fea0003800000 */
[----:B------:R-:W-:Y:S02]  /*0190*/  IMAD.MOV.U32 R11, RZ, RZ, RZ ;  /* 0x000000ffff0b7224 */ /* 0x000fe400078e00ff */
[----:B------:R-:W-:Y:S02]  /*01a0*/  IMAD.MOV.U32 R10, RZ, RZ, -0x516d6145 ;  /* 0xae929ebbff0a7424 */ /* 0x000fe400078e00ff */
[----:B0-----:R-:W-:Y:S02]  /*01b0*/  IMAD.MOV.U32 R12, RZ, RZ, R0 ;  /* 0x000000ffff0c7224 */ /* 0x001fe400078e0000 */
[----:B------:R-:W-:Y:S02]  /*01c0*/  IMAD.MOV.U32 R13, RZ, RZ, RZ ;  /* 0x000000ffff0d7224 */ /* 0x000fe400078e00ff */
[----:B------:R-:W-:Y:S02]  /*01d0*/  IMAD.MOV.U32 R4, RZ, RZ, -0x4d537bbd ;  /* 0xb2ac8443ff047424 */ /* 0x000fe400078e00ff */
[----:B------:R-:W-:-:S02]  /*01e0*/  IMAD.MOV.U32 R5, RZ, RZ, -0x75bd8fc ;  /* 0xf8a42704ff057424 */ /* 0x000fc400078e00ff */
[----:B------:R-:W-:Y:S02]  /*01f0*/  IMAD.MOV.U32 R2, RZ, RZ, -0x23270784 ;  /* 0xdcd8f87cff027424 */ /* 0x000fe400078e00ff */
[----:B------:R-:W-:-:S07]  /*0200*/  IMAD.MOV.U32 R3, RZ, RZ, -0x5870ef41 ;  /* 0xa78f10bfff037424 */ /* 0x000fce00078e00ff */
.L_x_7:
[----:B------:R-:W-:Y:S01]  /*0210*/  LOP3.LUT R6, R12, 0x3, RZ, 0xc0, !PT ;  /* 0x000000030c067812 */ /* 0x000fe200078ec0ff */
[----:B------:R-:W-:Y:S03]  /*0220*/  BSSY.RECONVERGENT B1, `(.L_x_2) ;  /* 0x00000ca000017945 */ /* 0x000fe60003800200 */
[----:B------:R-:W-:-:S04]  /*0230*/  ISETP.NE.U32.AND P0, PT, R6, RZ, PT ;  /* 0x000000ff0600720c */ /* 0x000fc80003f05070 */
[----:B------:R-:W-:-:S13]  /*0240*/  ISETP.NE.AND.EX P0, PT, RZ, RZ, PT, P0 ;  /* 0x000000ffff00720c */ /* 0x000fda0003f05300 */
[----:B0-----:R-:W-:Y:S05]  /*0250*/  @!P0 BRA `(.L_x_3) ;  /* 0x0000000c00188947 */ /* 0x001fea0003800000 */
[----:B------:R-:W0:Y:S01]  /*0260*/  LDC.64 R6, c[0x4][RZ] ;  /* 0x01000000ff067b82 */ /* 0x000e220000000a00 */
[----:B------:R-:W-:Y:S02]  /*0270*/  IMAD.MOV.U32 R14, RZ, RZ, RZ ;  /* 0x000000ffff0e7224 */ /* 0x000fe400078e00ff */
[----:B0-----:R-:W-:-:S07]  /*0280*/  IMAD.WIDE.U32 R6, R11, 0xc80, R6 ;  /* 0x00000c800b067825 */ /* 0x001fce00078e0006 */
.L_x_6:
[----:B0-----:R-:W-:Y:S01]  /*0290*/  IMAD.MOV.U32 R10, RZ, RZ, RZ ;  /* 0x000000ffff0a7224 */ /* 0x001fe200078e00ff */
[----:B------:R-:W-:Y:S01]  /*02a0*/  CS2R R2, SRZ ;  /* 0x0000000000027805 */ /* 0x000fe2000001ff00 */
[----:B------:R-:W-:Y:S01]  /*02b0*/  IMAD.MOV.U32 R15, RZ, RZ, RZ ;  /* 0x000000ffff0f7224 */ /* 0x000fe200078e00ff */
[----:B------:R-:W-:-:S07]  /*02c0*/  CS2R R4, SRZ ;  /* 0x0000000000047805 */ /* 0x000fce000001ff00 */
.L_x_5:
[----:B------:R-:W0:Y:S02]  /*02d0*/  LDC.64 R8, c[0x0][0x390] ;  /* 0x0000e400ff087b82 */ /* 0x000e240000000a00 */
[----:B0-----:R-:W-:-:S04]  /*02e0*/  IMAD.WIDE.U32 R8, R0, 0x30, R8 ;  /* 0x0000003000087825 */ /* 0x001fc800078e0008 */
[----:B------:R-:W-:-:S05]  /*02f0*/  IMAD.WIDE.U32 R8, R15, 0x4, R8 ;  /* 0x000000040f087825 */ /* 0x000fca00078e0008 */
[----:B------:R0:W5:Y:S01]  /*0300*/  LDG.E R16, desc[UR6][R8.64+0x4] ;  /* 0x0000040608107981 */ /* 0x000162000c1e1900 */
[----:B------:R-:W-:-:S07]  /*0310*/  IMAD.MOV.U32 R17, RZ, RZ, RZ ;  /* 0x000000ffff117224 */ /* 0x000fce00078e00ff */
.L_x_4:
[----:B-----5:R-:W-:Y:S01]  /*0320*/  SHF.R.U32.HI R22, RZ, R17, R16 ;  /* 0x00000011ff167219 */ /* 0x020fe20000011610 */
[----:B0-----:R-:W-:-:S03]  /*0330*/  IMAD.SHL.U32 R8, R15, 0x20, RZ ;  /* 0x000000200f087824 */ /* 0x001fc600078e00ff */
[----:B------:R-:W-:Y:S01]  /*0340*/  LOP3.LUT R9, R22, 0x1, RZ, 0xc0, !PT ;  /* 0x0000000116097812 */ /* 0x000fe200078ec0ff */
[----:B------:R-:W-:-:S03]  /*0350*/  IMAD.IADD R8, R8, 0x1, R17 ;  /* 0x0000000108087824 */ /* 0x000fc600078e0211 */
[----:B------:R-:W-:Y:S01]  /*0360*/  ISETP.NE.U32.AND P0, PT, R9, 0x1, PT ;  /* 0x000000010900780c */ /* 0x000fe20003f05070 */
[----:B------:R-:W-:-:S03]  /*0370*/  IMAD R9, R8, 0x5, RZ ;  /* 0x0000000508097824 */ /* 0x000fc600078e02ff */
[----:B------:R-:W-:Y:S01]  /*0380*/  R2P PR, R22, 0x7e ;  /* 0x0000007e16007804 */ /* 0x000fe20000000000 */
[----:B------:R-:W-:-:S08]  /*0390*/  IMAD.WIDE.U32 R8, R9, 0x4, R6 ;  /* 0x0000000409087825 */ /* 0x000fd000078e0006 */
[----:B------:R-:W2:Y:S04]  /*03a0*/  @!P0 LDG.E R19, desc[UR6][R8.64] ;  /* 0x0000000608138981 */ /* 0x000ea8000c1e1900 */
[----:B------:R-:W3:Y:S04]  /*03b0*/  @P1 LDG.E R21, desc[UR6][R8.64+0x14] ;  /* 0x0000140608151981 */ /* 0x000ee8000c1e1900 */
[----:B------:R-:W4:Y:S04]  /*03c0*/  @!P0 LDG.E R18, desc[UR6][R8.64+0x10] ;  /* 0x0000100608128981 */ /* 0x000f28000c1e1900 */
[----:B------:R-:W4:Y:S04]  /*03d0*/  @P2 LDG.E R23, desc[UR6][R8.64+0x28] ;  /* 0x0000280608172981 */ /* 0x000f28000c1e1900 */
[----:B------:R-:W4:Y:S04]  /*03e0*/  @P1 LDG.E R20, desc[UR6][R8.64+0x24] ;  /* 0x0000240608141981 */ /* 0x000f28000c1e1900 */
[----:B------:R-:W4:Y:S04]  /*03f0*/  @P3 LDG.E R25, desc[UR6][R8.64+0x3c] ;  /* 0x00003c0608193981 */ /* 0x000f28000c1e1900 */
[----:B------:R-:W4:Y:S04]  /*0400*/  @P2 LDG.E R24, desc[UR6][R8.64+0x38] ;  /* 0x0000380608182981 */ /* 0x000f28000c1e1900 */
[----:B------:R-:W4:Y:S04]  /*0410*/  @P4 LDG.E R27, desc[UR6][R8.64+0x50] ;  /* 0x00005006081b4981 */ /* 0x000f28000c1e1900 */
[----:B------:R-:W4:Y:S01]  /*0420*/  @P5 LDG.E R29, desc[UR6][R8.64+0x64] ;  /* 0x00006406081d5981 */ /* 0x000f22000c1e1900 */
[----:B--2---:R-:W-:-:S03]  /*0430*/  @!P0 LOP3.LUT R10, R10, R19, RZ, 0x3c, !PT ;  /* 0x000000130a0a8212 */ /* 0x004fc600078e3cff */
[----:B------:R-:W2:Y:S01]  /*0440*/  @!P0 LDG.E R19, desc[UR6][R8.64+0x4] ;  /* 0x0000040608138981 */ /* 0x000ea2000c1e1900 */
[----:B---3--:R-:W-:-:S03]  /*0450*/  @P1 LOP3.LUT R10, R10, R21, RZ, 0x3c, !PT ;  /* 0x000000150a0a1212 */ /* 0x008fc600078e3cff */
[----:B------:R-:W3:Y:S01]  /*0460*/  @!P0 LDG.E R21, desc[UR6][R8.64+0xc] ;  /* 0x00000c0608158981 */ /* 0x000ee2000c1e1900 */
[----:B----4-:R-:W-:-:S03]  /*0470*/  @!P0 LOP3.LUT R3, R3, R18, RZ, 0x3c, !PT ;  /* 0x0000001203038212 */ /* 0x010fc600078e3cff */
[----:B------:R-:W4:Y:S01]  /*0480*/  @!P0 LDG.E R18, desc[UR6][R8.64+0x8] ;  /* 0x0000080608128981 */ /* 0x000f22000c1e1900 */
[----:B------:R-:W-:-:S03]  /*0490*/  @P2 LOP3.LUT R10, R10, R23, RZ, 0x3c, !PT ;  /* 0x000000170a0a2212 */ /* 0x000fc600078e3cff */
[----:B------:R-:W4:Y:S01]  /*04a0*/  @P1 LDG.E R23, desc[UR6][R8.64+0x18] ;  /* 0x0000180608171981 */ /* 0x000f22000c1e1900 */
[----:B------:R-:W-:-:S03]  /*04b0*/  @P1 LOP3.LUT R3, R3, R20, RZ, 0x3c, !PT ;  /* 0x0000001403031212 */ /* 0x000fc600078e3cff */
[----:B------:R-:W4:Y:S01]  /*04c0*/  @P1 LDG.E R20, desc[UR6][R8.64+0x1c] ;  /* 0x00001c0608141981 */ /* 0x000f22000c1e1900 */
[----:B------:R-:W-:-:S03]  /*04d0*/  @P3 LOP3.LUT R10, R10, R25, RZ, 0x3c, !PT ;  /* 0x000000190a0a3212 */ /* 0x000fc600078e3cff */
[----:B------:R-:W4:Y:S01]  /*04e0*/  @P1 LDG.E R25, desc[UR6][R8.64+0x20] ;  /* 0x0000200608191981 */ /* 0x000f22000c1e1900 */
[----:B------:R-:W-:-:S03]  /*04f0*/  @P2 LOP3.LUT R3, R3, R24, RZ, 0x3c, !PT ;  /* 0x0000001803032212 */ /* 0x000fc600078e3cff */
[----:B------:R-:W4:Y:S01]  /*0500*/  @P3 LDG.E R24, desc[UR6][R8.64+0x4c] ;  /* 0x00004c0608183981 */ /* 0x000f22000c1e1900 */
[----:B--2---:R-:W-:-:S03]  /*0510*/  @!P0 LOP3.LUT R4, R4, R19, RZ, 0x3c, !PT ;  /* 0x0000001304048212 */ /* 0x004fc600078e3cff */
[----:B------:R-:W2:Y:S01]  /*0520*/  @P2 LDG.E R19, desc[UR6][R8.64+0x2c] ;  /* 0x00002c0608132981 */ /* 0x000ea2000c1e1900 */
[----:B---3--:R-:W-:-:S03]  /*0530*/  @!P0 LOP3.LUT R2, R2, R21, RZ, 0x3c, !PT ;  /* 0x0000001502028212 */ /* 0x008fc600078e3cff */
[----:B------:R-:W3:Y:S01]  /*0540*/  @P2 LDG.E R21, desc[UR6][R8.64+0x34] ;  /* 0x0000340608152981 */ /* 0x000ee2000c1e1900 */
[----:B----4-:R-:W-:-:S03]  /*0550*/  @!P0 LOP3.LUT R5, R5, R18, RZ, 0x3c, !PT ;  /* 0x0000001205058212 */ /* 0x010fc600078e3cff */
[----:B------:R-:W4:Y:S01]  /*0560*/  @P2 LDG.E R18, desc[UR6][R8.64+0x30] ;  /* 0x0000300608122981 */ /* 0x000f22000c1e1900 */
        /* <DEDUP_REMOVED lines=10> */
[----:B--2---:R-:W-:-:S03]  /*0610*/  @P2 LOP3.LUT R4, R4, R19, RZ, 0x3c, !PT ;  /* 0x0000001304042212 */ /* 0x004fc600078e3cff */
[----:B------:R-:W2:Y:S01]  /*0620*/  @P4 LDG.E R19, desc[UR6][R8.64+0x54] ;  /* 0x0000540608134981 */ /* 0x000ea2000c1e1900 */
[----:B---3--:R-:W-:-:S03]  /*0630*/  @P2 LOP3.LUT R2, R2, R21, RZ, 0x3c, !PT ;  /* 0x0000001502022212 */ /* 0x008fc600078e3cff */
[----:B------:R-:W3:Y:S01]  /*0640*/  @P4 LDG.E R21, desc[UR6][R8.64+0x5c] ;  /* 0x00005c0608154981 */ /* 0x000ee2000c1e1900 */
[----:B----4-:R-:W-:-:S03]  /*0650*/  @P2 LOP3.LUT R5, R5, R18, RZ, 0x3c, !PT ;  /* 0x0000001205052212 */ /* 0x010fc600078e3cff */
        /* <DEDUP_REMOVED lines=9> */
[----:B------:R-:W-:Y:S02]  /*06f0*/  LOP3.LUT P0, RZ, R22, 0x80, RZ, 0xc0, !PT ;  /* 0x0000008016ff7812 */ /* 0x000fe4000780c0ff */
[----:B------:R-:W-:-:S04]  /*0700*/  @P5 LOP3.LUT R10, R10, R29, RZ, 0x3c, !PT ;  /* 0x0000001d0a0a5212 */ /* 0x000fc800078e3cff */
[----:B------:R-:W-:-:S07]  /*0710*/  @P6 LOP3.LUT R10, R10, R27, RZ, 0x3c, !PT ;  /* 0x0000001b0a0a6212 */ /* 0x000fce00078e3cff */
[----:B------:R-:W4:Y:S04]  /*0720*/  @P0 LDG.E R27, desc[UR6][R8.64+0x8c] ;  /* 0x00008c06081b0981 */ /* 0x000f28000c1e1900 */
        /* <DEDUP_REMOVED lines=15> */
[----:B------:R-:W-:Y:S02]  /*0820*/  @P0 LOP3.LUT R10, R10, R27, RZ, 0x3c, !PT ;  /* 0x0000001b0a0a0212 */ /* 0x000fe400078e3cff */
[----:B--2---:R-:W-:Y:S02]  /*0830*/  @P6 LOP3.LUT R4, R4, R19, RZ, 0x3c, !PT ;  /* 0x0000001304046212 */ /* 0x004fe400078e3cff */
[----:B---3--:R-:W-:Y:S02]  /*0840*/  @P6 LOP3.LUT R2, R2, R21, RZ, 0x3c, !PT ;  /* 0x0000001502026212 */ /* 0x008fe400078e3cff */
[----:B----4-:R-:W-:Y:S02]  /*0850*/  @P6 LOP3.LUT R5, R5, R18, RZ, 0x3c, !PT ;  /* 0x0000001205056212 */ /* 0x010fe400078e3cff */
[----:B------:R-:W-:Y:S02]  /*0860*/  @P0 LOP3.LUT R4, R4, R23, RZ, 0x3c, !PT ;  /* 0x0000001704040212 */ /* 0x000fe400078e3cff */
[----:B------:R-:W-:-:S02]  /*0870*/  @P6 LOP3.LUT R3, R3, R20, RZ, 0x3c, !PT ;  /* 0x0000001403036212 */ /* 0x000fc400078e3cff */
[----:B------:R-:W-:Y:S02]  /*0880*/  @P0 LOP3.LUT R2, R2, R25, RZ, 0x3c, !PT ;  /* 0x0000001902020212 */ /* 0x000fe400078e3cff */
[----:B------:R-:W-:Y:S02]  /*0890*/  @P0 LOP3.LUT R3, R3, R26, RZ, 0x3c, !PT ;  /* 0x0000001a03030212 */ /* 0x000fe400078e3cff */
[----:B------:R-:W-:Y:S02]  /*08a0*/  @P0 LOP3.LUT R5, R5, R24, RZ, 0x3c, !PT ;  /* 0x0000001805050212 */ /* 0x000fe400078e3cff */
[----:B------:R-:W-:-:S13]  /*08b0*/  R2P PR, R22.B1, 0x7f ;  /* 0x0000007f16007804 */ /* 0x000fda0000001000 */
[----:B------:R-:W2:Y:S04]  /*08c0*/  @P0 LDG.E R19, desc[UR6][R8.64+0xa0] ;  /* 0x0000a00608130981 */ /* 0x000ea8000c1e1900 */
[----:B------:R-:W3:Y:S04]  /*08d0*/  @P1 LDG.E R21, desc[UR6][R8.64+0xb4] ;  /* 0x0000b40608151981 */ /* 0x000ee8000c1e1900 */
[----:B------:R-:W4:Y:S04]  /*08e0*/  @P2 LDG.E R23, desc[UR6][R8.64+0xc8] ;  /* 0x0000c80608172981 */ /* 0x000f28000c1e1900 */
[----:B------:R-:W4:Y:S04]  /*08f0*/  @P0 LDG.E R20, desc[UR6][R8.64+0xa8] ;  /* 0x0000a80608140981 */ /* 0x000f28000c1e1900 */
[----:B------:R-:W4:Y:S04]  /*0900*/  @P0 LDG.E R24, desc[UR6][R8.64+0xb0] ;  /* 0x0000b00608180981 */ /* 0x000f28000c1e1900 */
[----:B------:R-:W4:Y:S04]  /*0910*/  @P3 LDG.E R25, desc[UR6][R8.64+0xdc] ;  /* 0x0000dc0608193981 */ /* 0x000f28000c1e1900 */
[----:B------:R-:W4:Y:S04]  /*0920*/  @P1 LDG.E R18, desc[UR6][R8.64+0xbc] ;  /* 0x0000bc0608121981 */ /* 0x000f28000c1e1900 */
        /* <DEDUP_REMOVED lines=20> */
[----:B---3--:R-:W-:Y:S02]  /*0a70*/  @P0 LOP3.LUT R2, R2, R21, RZ, 0x3c, !PT ;  /* 0x0000001502020212 */ /* 0x008fe400078e3cff */
[----:B------:R-:W-:Y:S01]  /*0a80*/  LOP3.LUT P0, RZ, R22, 0x8000, RZ, 0xc0, !PT ;  /* 0x0000800016ff7812 */ /* 0x000fe2000780c0ff */
[----:B------:R-:W3:Y:S01]  /*0a90*/  @P2 LDG.E R21, desc[UR6][R8.64+0xcc] ;  /* 0x0000cc0608152981 */ /* 0x000ee2000c1e1900 */
[----:B----4-:R-:W-:-:S03]  /*0aa0*/  @P1 LOP3.LUT R4, R4, R23, RZ, 0x3c, !PT ;  /* 0x0000001704041212 */ /* 0x010fc600078e3cff */
[----:B------:R-:W4:Y:S04]  /*0ab0*/  @P2 LDG.E R22, desc[UR6][R8.64+0xd0] ;  /* 0x0000d00608162981 */ /* 0x000f28000c1e1900 */
[----:B------:R-:W4:Y:S01]  /*0ac0*/  @P2 LDG.E R23, desc[UR6][R8.64+0xd4] ;  /* 0x0000d40608172981 */ /* 0x000f22000c1e1900 */
[----:B------:R-:W-:-:S03]  /*0ad0*/  @P1 LOP3.LUT R3, R3, R20, RZ, 0x3c, !PT ;  /* 0x0000001403031212 */ /* 0x000fc600078e3cff */
[----:B------:R-:W4:Y:S01]  /*0ae0*/  @P3 LDG.E R20, desc[UR6][R8.64+0xec] ;  /* 0x0000ec0608143981 */ /* 0x000f22000c1e1900 */
[----:B------:R-:W-:Y:S02]  /*0af0*/  @P5 LOP3.LUT R10, R10, R29, RZ, 0x3c, !PT ;  /* 0x0000001d0a0a5212 */ /* 0x000fe400078e3cff */
[----:B------:R-:W-:Y:S01]  /*0b00*/  @P2 LOP3.LUT R3, R3, R24, RZ, 0x3c, !PT ;  /* 0x0000001803032212 */ /* 0x000fe200078e3cff */
[----:B------:R-:W4:Y:S04]  /*0b10*/  @P0 LDG.E R26, desc[UR6][R8.64+0x13c] ;  /* 0x00013c06081a0981 */ /* 0x000f28000c1e1900 */
        /* <DEDUP_REMOVED lines=9> */
[----:B------:R-:W-:Y:S02]  /*0bb0*/  @P2 LOP3.LUT R2, R2, R23, RZ, 0x3c, !PT ;  /* 0x0000001702022212 */ /* 0x000fe400078e3cff */
[----:B------:R-:W-:Y:S01]  /*0bc0*/  @P3 LOP3.LUT R5, R5, R18, RZ, 0x3c, !PT ;  /* 0x0000001205053212 */ /* 0x000fe200078e3cff */
[----:B------:R-:W4:Y:S01]  /*0bd0*/  @P4 LDG.E R23, desc[UR6][R8.64+0xfc] ;  /* 0x0000fc0608174981 */ /* 0x000f22000c1e1900 */
[----:B------:R-:W-:-:S03]  /*0be0*/  @P3 LOP3.LUT R4, R4, R25, RZ, 0x3c, !PT ;  /* 0x0000001904043212 */ /* 0x000fc600078e3cff */
        /* <DEDUP_REMOVED lines=20> */
[----:B------:R-:W-:-:S05]  /*0d30*/  VIADD R17, R17, 0x10 ;  /* 0x0000001011117836 */ /* 0x000fca0000000000 */
[----:B------:R-:W-:Y:S02]  /*0d40*/  ISETP.NE.AND P1, PT, R17, 0x20, PT ;  /* 0x000000201100780c */ /* 0x000fe40003f25270 */
[----:B------:R-:W-:Y:S02]  /*0d50*/  @P5 LOP3.LUT R3, R3, R20, RZ, 0x3c, !PT ;  /* 0x0000001403035212 */ /* 0x000fe400078e3cff */
[----:B--2---:R-:W-:Y:S02]  /*0d60*/  @P5 LOP3.LUT R2, R2, R19, RZ, 0x3c, !PT ;  /* 0x0000001302025212 */ /* 0x004fe400078e3cff */
[----:B---3--:R-:W-:Y:S02]  /*0d70*/  @P6 LOP3.LUT R4, R4, R21, RZ, 0x3c, !PT ;  /* 0x0000001504046212 */ /* 0x008fe400078e3cff */
[----:B----4-:R-:W-:Y:S02]  /*0d80*/  @P6 LOP3.LUT R5, R5, R22, RZ, 0x3c, !PT ;  /* 0x0000001605056212 */ /* 0x010fe400078e3cff */
[----:B------:R-:W-:-:S02]  /*0d90*/  @P6 LOP3.LUT R2, R2, R23, RZ, 0x3c, !PT ;  /* 0x0000001702026212 */ /* 0x000fc400078e3cff */
[----:B------:R-:W-:Y:S02]  /*0da0*/  @P6 LOP3.LUT R3, R3, R18, RZ, 0x3c, !PT ;  /* 0x0000001203036212 */ /* 0x000fe400078e3cff */
[----:B------:R-:W-:Y:S02]  /*0db0*/  @P0 LOP3.LUT R5, R5, R24, RZ, 0x3c, !PT ;  /* 0x0000001805050212 */ /* 0x000fe400078e3cff */
[----:B------:R-:W-:Y:S02]  /*0dc0*/  @P0 LOP3.LUT R4, R4, R25, RZ, 0x3c, !PT ;  /* 0x0000001904040212 */ /* 0x000fe400078e3cff */
[----:B------:R-:W-:Y:S02]  /*0dd0*/  @P0 LOP3.LUT R3, R3, R26, RZ, 0x3c, !PT ;  /* 0x0000001a03030212 */ /* 0x000fe400078e3cff */
[----:B------:R-:W-:Y:S01]  /*0de0*/  @P0 LOP3.LUT R2, R2, R27, RZ, 0x3c, !PT ;  /* 0x0000001b02020212 */ /* 0x000fe200078e3cff */
[----:B------:R-:W-:Y:S06]  /*0df0*/  @P1 BRA `(.L_x_4) ;  /* 0xfffffff400481947 */ /* 0x000fec000383ffff */
[----:B------:R-:W-:-:S05]  /*0e00*/  VIADD R15, R15, 0x1 ;  /* 0x000000010f0f7836 */ /* 0x000fca0000000000 */
[----:B------:R-:W-:-:S13]  /*0e10*/  ISETP.NE.AND P0, PT, R15, 0x5, PT ;  /* 0x000000050f00780c */ /* 0x000fda0003f05270 */
[----:B------:R-:W-:Y:S05]  /*0e20*/  @P0 BRA `(.L_x_5) ;  /* 0xfffffff400280947 */ /* 0x000fea000383ffff */
[----:B------:R-:W0:Y:S01]  /*0e30*/  LDC.64 R8, c[0x0][0x390] ;  /* 0x0000e400ff087b82 */ /* 0x000e220000000a00 */
[----:B------:R-:W-:Y:S01]  /*0e40*/  VIADD R14, R14, 0x1 ;  /* 0x000000010e0e7836 */ /* 0x000fe20000000000 */
[----:B------:R-:W-:-:S04]  /*0e50*/  LOP3.LUT R15, R12, 0x3, RZ, 0xc0, !PT ;  /* 0x000000030c0f7812 */ /* 0x000fc800078ec0ff */
[----:B------:R-:W-:Y:S01]  /*0e60*/  ISETP.GE.U32.AND P0, PT, R14, R15, PT ;  /* 0x0000000f0e00720c */ /* 0x000fe20003f06070 */
[----:B0-----:R-:W-:-:S05]  /*0e70*/  IMAD.WIDE.U32 R8, R0, 0x30, R8 ;  /* 0x0000003000087825 */ /* 0x001fca00078e0008 */
[----:B------:R0:W-:Y:S04]  /*0e80*/  STG.E desc[UR6][R8.64+0x4], R10 ;  /* 0x0000040a08007986 */ /* 0x0001e8000c101906 */
[----:B------:R0:W-:Y:S04]  /*0e90*/  STG.E.64 desc[UR6][R8.64+0x8], R4 ;  /* 0x0000080408007986 */ /* 0x0001e8000c101b06 */
[----:B------:R0:W-:Y:S01]  /*0ea0*/  STG.E.64 desc[UR6][R8.64+0x10], R2 ;  /* 0x0000100208007986 */ /* 0x0001e2000c101b06 */
[----:B------:R-:W-:Y:S05]  /*0eb0*/  @!P0 BRA `(.L_x_6) ;  /* 0xfffffff000f48947 */ /* 0x000fea000383ffff */
.L_x_3:
[----:B------:R-:W-:Y:S05]  /*0ec0*/  BSYNC.RECONVERGENT B1 ;  /* 0x0000000000017941 */ /* 0x000fea0003800200 */
.L_x_2:
[C---:B------:R-:W-:Y:S01]  /*0ed0*/  ISETP.GT.U32.AND P0, PT, R12.reuse, 0x3, PT ;  /* 0x000000030c00780c */ /* 0x040fe20003f04070 */
[----:B------:R-:W-:Y:S01]  /*0ee0*/  VIADD R11, R11, 0x1 ;  /* 0x000000010b0b7836 */ /* 0x000fe20000000000 */
[--C-:B------:R-:W-:Y:S02]  /*0ef0*/  SHF.R.U64 R12, R12, 0x2, R13.reuse ;  /* 0x000000020c0c7819 */ /* 0x100fe4000000120d */
[----:B------:R-:W-:Y:S02]  /*0f00*/  ISETP.GT.U32.AND.EX P0, PT, R13, RZ, PT, P0 ;  /* 0x000000ff0d00720c */ /* 0x000fe40003f04100 */
[----:B------:R-:W-:-:S11]  /*0f10*/  SHF.R.U32.HI R13, RZ, 0x2, R13 ;  /* 0x00000002ff0d7819 */ /* 0x000fd6000001160d */
[----:B------:R-:W-:Y:S05]  /*0f20*/  @P0 BRA `(.L_x_7) ;  /* 0xfffffff000b80947 */ /* 0x000fea000383ffff */
.L_x_1:
[----:B------:R-:W-:Y:S05]  /*0f30*/  BSYNC.RECONVERGENT B0 ;  /* 0x0000000000007941 */ /* 0x000fea0003800200 */
.L_x_0:
[----:B0-----:R-:W0:Y:S01]  /*0f40*/  LDC.64 R8, c[0x0][0x390] ;  /* 0x0000e400ff087b82 */ /* 0x001e220000000a00 */
[----:B------:R-:W-:Y:S01]  /*0f50*/  IMAD.MOV.U32 R19, RZ, RZ, R10 ;  /* 0x000000ffff137224 */ /* 0x000fe200078e000a */
[----:B------:R-:W-:Y:S01]  /*0f60*/  CS2R R10, SRZ ;  /* 0x00000000000a7805 */ /* 0x000fe2000001ff00 */
[----:B------:R-:W-:Y:S01]  /*0f70*/  IMAD.MOV.U32 R17, RZ, RZ, R4 ;  /* 0x000000ffff117224 */ /* 0x000fe200078e0004 */
[----:B------:R-:W-:Y:S01]  /*0f80*/  UMOV UR4, URZ ;  /* 0x000000ff00047c82 */ /* 0x000fe20008000000 */
[----:B------:R-:W-:Y:S01]  /*0f90*/  IMAD.MOV.U32 R21, RZ, RZ, -0x7eccca7d ;  /* 0x81333583ff157424 */ /* 0x000fe200078e00ff */
[----:B------:R-:W-:Y:S02]  /*0fa0*/  UMOV UR5, URZ ;  /* 0x000000ff00057c82 */ /* 0x000fe40008000000 */
[----:B------:R-:W1:Y:S01]  /*0fb0*/  LDC.64 R6, c[0x0][0x380] ;  /* 0x0000e000ff067b82 */ /* 0x000e620000000a00 */
[----:B0-----:R-:W-:-:S05]  /*0fc0*/  IMAD.WIDE.U32 R8, R0, 0x30, R8 ;  /* 0x0000003000087825 */ /* 0x001fca00078e0008 */
[----:B------:R0:W-:Y:S04]  /*0fd0*/  STG.E.64 desc[UR6][R8.64+0x18], RZ ;  /* 0x000018ff08007986 */ /* 0x0001e8000c101b06 */
[----:B------:R0:W-:Y:S04]  /*0fe0*/  STG.E desc[UR6][R8.64+0x20], RZ ;  /* 0x000020ff08007986 */ /* 0x0001e8000c101906 */
[----:B-1----:R0:W-:Y:S02]  /*0ff0*/  STG.E.64 desc[UR6][R8.64+0x28], RZ ;  /* 0x000028ff08007986 */ /* 0x0021e4000c101b06 */
.L_x_8:
[----:B------:R-:W-:Y:S01]  /*1000*/  SHF.R.U32.HI R4, RZ, 0x2, R19 ;  /* 0x00000002ff047819 */ /* 0x000fe20000011613 */
[----:B------:R-:W-:Y:S01]  /*1010*/  IMAD.SHL.U32 R13, R3, 0x10, RZ ;  /* 0x00000010030d7824 */ /* 0x000fe200078e00ff */
[----:B------:R-:W-:Y:S01]  /*1020*/  SHF.R.U32.HI R14, RZ, 0x2, R17 ;  /* 0x00000002ff0e7819 */ /* 0x000fe20000011611 */
[----:B------:R-:W-:Y:S01]  /*1030*/  IMAD.MOV.U32 R23, RZ, RZ, R3 ;  /* 0x000000ffff177224 */ /* 0x000fe200078e0003 */
[----:B------:R-:W-:Y:S01]  /*1040*/  LOP3.LUT R4, R4, R19, RZ, 0x3c, !PT ;  /* 0x0000001304047212 */ /* 0x000fe200078e3cff */
[----:B------:R-:W-:Y:S01]  /*1050*/  VIADD R22, R21, 0x10974f ;  /* 0x0010974f15167836 */ /* 0x000fe20000000000 */
[----:B------:R-:W-:Y:S01]  /*1060*/  SHF.R.U32.HI R16, RZ, 0x2, R5 ;  /* 0x00000002ff107819 */ /* 0x000fe20000011605 */
[----:B------:R-:W-:Y:S02]  /*1070*/  STG.E.64 desc[UR6][R8.64+0x8], R2 ;  /* 0x0000080208007986 */ /* 0x000fe4000c101b06 */
[----:B------:R-:W-:Y:S01]  /*1080*/  IMAD.SHL.U32 R12, R4, 0x2, RZ ;  /* 0x00000002040c7824 */ /* 0x000fe200078e00ff */
[----:B------:R-:W-:-:S04]  /*1090*/  LOP3.LUT R16, R16, R5, RZ, 0x3c, !PT ;  /* 0x0000000510107212 */ /* 0x000fc800078e3cff */
[----:B------:R-:W-:Y:S02]  /*10a0*/  LOP3.LUT R12, R4, R12, R13, 0x96, !PT ;  /* 0x0000000c040c7212 */ /* 0x000fe400078e960d */
[----:B------:R-:W-:Y:S02]  /*10b0*/  LOP3.LUT R4, R14, R17, RZ, 0x3c, !PT ;  /* 0x000000110e047212 */ /* 0x000fe400078e3cff */
[----:B------:R-:W-:Y:S02]  /*10c0*/  LOP3.LUT R14, R12, R3, RZ, 0x3c, !PT ;  /* 0x000000030c0e7212 */ /* 0x000fe400078e3cff */
[----:B------:R-:W-:Y:S01]  /*10d0*/  SHF.R.U32.HI R17, RZ, 0x2, R2 ;  /* 0x00000002ff117819 */ /* 0x000fe20000011602 */
[----:B------:R-:W-:Y:S02]  /*10e0*/  IMAD.SHL.U32 R12, R4, 0x2, RZ ;  /* 0x00000002040c7824 */ /* 0x000fe400078e00ff */
[----:B------:R-:W-:Y:S01]  /*10f0*/  IMAD.SHL.U32 R13, R14, 0x10, RZ ;  /* 0x000000100e0d7824 */ /* 0x000fe200078e00ff */
[----:B------:R-:W-:-:S04]  /*1100*/  LOP3.LUT R17, R17, R2, RZ, 0x3c, !PT ;  /* 0x0000000211117212 */ /* 0x000fc800078e3cff */
[----:B------:R-:W-:Y:S01]  /*1110*/  LOP3.LUT R13, R4, R12, R13, 0x96, !PT ;  /* 0x0000000c040d7212 */ /* 0x000fe200078e960d */
[----:B------:R-:W-:-:S03]  /*1120*/  IMAD.SHL.U32 R4, R16, 0x2, RZ ;  /* 0x0000000210047824 */ /* 0x000fc600078e00ff */
[----:B------:R-:W-:-:S05]  /*1130*/  LOP3.LUT R15, R13, R14, RZ, 0x3c, !PT ;  /* 0x0000000e0d0f7212 */ /* 0x000fca00078e3cff */
[----:B------:R-:W-:Y:S01]  /*1140*/  IMAD.SHL.U32 R13, R15, 0x10, RZ ;  /* 0x000000100f0d7824 */ /* 0x000fe200078e00ff */
[----:B------:R-:W-:Y:S04]  /*1150*/  STG.E.64 desc[UR6][R8.64+0x10], R14 ;  /* 0x0000100e08007986 */ /* 0x000fe8000c101b06 */
[----:B------:R-:W-:Y:S01]  /*1160*/  LOP3.LUT R4, R16, R4, R13, 0x96, !PT ;  /* 0x0000000410047212 */ /* 0x000fe200078e960d */
[----:B------:R-:W-:-:S03]  /*1170*/  IMAD.SHL.U32 R13, R17, 0x2, RZ ;  /* 0x00000002110d7824 */ /* 0x000fc600078e00ff */
[----:B------:R-:W-:Y:S01]  /*1180*/  LOP3.LUT R12, R4, R15, RZ, 0x3c, !PT ;  /* 0x0000000f040c7212 */ /* 0x000fe200078e3cff */
[----:B------:R-:W-:-:S04]  /*1190*/  VIADD R4, R21, 0x587c5 ;  /* 0x000587c515047836 */ /* 0x000fc80000000000 */
[----:B------:R-:W-:Y:S01]  /*11a0*/  IMAD.SHL.U32 R16, R12, 0x10, RZ ;  /* 0x000000100c107824 */ /* 0x000fe200078e00ff */
[----:B------:R1:W-:Y:S04]  /*11b0*/  STG.E.64 desc[UR6][R8.64], R4 ;  /* 0x0000000408007986 */ /* 0x0003e8000c101b06 */
[----:B------:R-:W-:Y:S02]  /*11c0*/  LOP3.LUT R13, R17, R13, R16, 0x96, !PT ;  /* 0x0000000d110d7212 */ /* 0x000fe400078e9610 */
[----:B------:R-:W2:Y:S02]  /*11d0*/  LDG.E.64 R16, desc[UR6][R6.64] ;  /* 0x0000000606107981 */ /* 0x000ea4000c1e1b00 */
[----:B------:R-:W-:Y:S02]  /*11e0*/  LOP3.LUT R13, R13, R12, RZ, 0x3c, !PT ;  /* 0x0000000c0d0d7212 */ /* 0x000fe400078e3cff */
[----:B------:R3:W-:Y:S04]  /*11f0*/  STG.E.64 desc[UR6][R8.64], R22 ;  /* 0x0000001608007986 */ /* 0x0007e8000c101b06 */
[----:B------:R4:W-:Y:S04]  /*1200*/  STG.E.64 desc[UR6][R8.64+0x8], R14 ;  /* 0x0000080e08007986 */ /* 0x0009e8000c101b06 */
[----:B------:R4:W-:Y:S04]  /*1210*/  STG.E.64 desc[UR6][R8.64+0x10], R12 ;  /* 0x0000100c08007986 */ /* 0x0009e8000c101b06 */
[----:B------:R-:W5:Y:S01]  /*1220*/  LDG.E.64 R18, desc[UR6][R6.64] ;  /* 0x0000000606127981 */ /* 0x000f62000c1e1b00 */
[----:B------:R-:W-:-:S02]  /*1230*/  IMAD.IADD R20, R15, 0x1, R4 ;  /* 0x000000010f147824 */ /* 0x000fc400078e0204 */
[----:B------:R-:W-:Y:S01]  /*1240*/  IMAD.IADD R24, R13, 0x1, R22 ;  /* 0x000000010d187824 */ /* 0x000fe200078e0216 */
[----:B-1----:R-:W-:Y:S01]  /*1250*/  IADD3 R4, PT, PT, R21, 0xb0f8a, R12 ;  /* 0x000b0f8a15047810 */ /* 0x002fe20007ffe00c */
[----:B------:R-:W-:Y:S01]  /*1260*/  IMAD.IADD R2, R14, 0x1, R21 ;  /* 0x000000010e027824 */ /* 0x000fe200078e0215 */
[----:B------:R-:W-:Y:S01]  /*1270*/  I2FP.F32.U32 R20, R20 ;  /* 0x0000001400147245 */ /* 0x000fe20000201000 */
[----:B------:R-:W-:Y:S01]  /*1280*/  IMAD.MOV.U32 R25, RZ, RZ, 0x2f800000 ;  /* 0x2f800000ff197424 */ /* 0x000fe200078e00ff */
[----:B------:R-:W-:Y:S02]  /*1290*/  I2FP.F32.U32 R24, R24 ;  /* 0x0000001800187245 */ /* 0x000fe40000201000 */
[----:B------:R-:W-:Y:S01]  /*12a0*/  I2FP.F32.U32 R2, R2 ;  /* 0x0000000200027245 */ /* 0x000fe20000201000 */
[-C--:B------:R-:W-:Y:S01]  /*12b0*/  FFMA R20, R20, R25.reuse, 1.1641532182693481445e-10 ;  /* 0x2f00000014147423 */ /* 0x080fe20000000019 */
[----:B------:R-:W-:Y:S01]  /*12c0*/  I2FP.F32.U32 R4, R4 ;  /* 0x0000000400047245 */ /* 0x000fe20000201000 */
[----:B------:R-:W-:-:S02]  /*12d0*/  FFMA R24, R24, R25, 1.1641532182693481445e-10 ;  /* 0x2f00000018187423 */ /* 0x000fc40000000019 */
[-C--:B------:R-:W-:Y:S01]  /*12e0*/  FFMA R2, R2, R25.reuse, 1.1641532182693481445e-10 ;  /* 0x2f00000002027423 */ /* 0x080fe20000000019 */
[----:B------:R-:W-:Y:S01]  /*12f0*/  FMUL R5, R20, R20 ;  /* 0x0000001414057220 */ /* 0x000fe20000400000 */
[----:B------:R-:W-:Y:S01]  /*1300*/  FFMA R4, R4, R25, 1.1641532182693481445e-10 ;  /* 0x2f00000004047423 */ /* 0x000fe20000000019 */
[----:B---3--:R-:W-:Y:S02]  /*1310*/  FMUL R23, R24, R24 ;  /* 0x0000001818177220 */ /* 0x008fe40000400000 */
[----:B------:R-:W-:Y:S02]  /*1320*/  FFMA R5, R2, R2, R5 ;  /* 0x0000000202057223 */ /* 0x000fe40000000005 */
[----:B------:R-:W-:Y:S01]  /*1330*/  FFMA R23, R4, R4, R23 ;  /* 0x0000000404177223 */ /* 0x000fe20000000017 */
[----:B------:R-:W-:Y:S02]  /*1340*/  LEA R25, P2, R0, UR4, 0x8 ;  /* 0x0000000400197c11 */ /* 0x000fe4000f8440ff */
[----:B------:R-:W-:-:S02]  /*1350*/  FSETP.GTU.AND P0, PT, R5, 1, PT ;  /* 0x3f8000000500780b */ /* 0x000fc40003f0c000 */
[----:B------:R-:W-:Y:S02]  /*1360*/  FSETP.GTU.AND P1, PT, R23, 1, PT ;  /* 0x3f8000001700780b */ /* 0x000fe40003f2c000 */
[----:B------:R-:W-:Y:S02]  /*1370*/  IADD3 R5, P4, PT, R25, 0x1, RZ ;  /* 0x0000000119057810 */ /* 0x000fe40007f9e0ff */
[----:B------:R-:W-:Y:S01]  /*1380*/  LEA.HI.X R23, R0, UR5, RZ, 0x8, P2 ;  /* 0x0000000500177c11 */ /* 0x000fe200090f44ff */
[----:B------:R-:W-:-:S04]  /*1390*/  UIADD3 UR4, UP0, UPT, UR4, 0x2, URZ ;  /* 0x0000000204047890 */ /* 0x000fc8000ff1e0ff */
[----:B------:R-:W-:Y:S02]  /*13a0*/  UIADD3.X UR5, UPT, UPT, URZ, UR5, URZ, UP0, !UPT ;  /* 0x00000005ff057290 */ /* 0x000fe400087fe4ff */
[----:B------:R-:W-:-:S04]  /*13b0*/  UISETP.NE.U32.AND UP0, UPT, UR4, 0x100, UPT ;  /* 0x000001000400788c */ /* 0x000fc8000bf05070 */
[----:B------:R-:W-:Y:S01]  /*13c0*/  UISETP.NE.AND.EX UP0, UPT, UR5, URZ, UPT, UP0 ;  /* 0x000000ff0500728c */ /* 0x000fe2000bf05300 */
[----:B------:R-:W-:Y:S01]  /*13d0*/  VIADD R21, R21, 0x161f14 ;  /* 0x00161f1415157836 */ /* 0x000fe20000000000 */
[----:B--2---:R-:W-:-:S04]  /*13e0*/  ISETP.LT.U32.AND P2, PT, R25, R16, PT ;  /* 0x000000101900720c */ /* 0x004fc80003f41070 */
[----:B------:R-:W-:Y:S02]  /*13f0*/  ISETP.LT.AND.EX P0, PT, R23, R17, !P0, P2 ;  /* 0x000000111700720c */ /* 0x000fe40004701320 */
[----:B-----5:R-:W-:Y:S01]  /*1400*/  ISETP.LT.U32.AND P3, PT, R5, R18, PT ;  /* 0x000000120500720c */ /* 0x020fe20003f61070 */
[----:B------:R-:W-:Y:S01]  /*1410*/  IMAD.X R5, RZ, RZ, R23, P4 ;  /* 0x000000ffff057224 */ /* 0x000fe200020e0617 */
[----:B------:R-:W-:-:S04]  /*1420*/  SEL R2, RZ, 0x1, !P0 ;  /* 0x00000001ff027807 */ /* 0x000fc80004000000 */
[----:B------:R-:W-:-:S04]  /*1430*/  ISETP.LT.AND.EX P1, PT, R5, R19, !P1, P3 ;  /* 0x000000130500720c */ /* 0x000fc80004f21330 */
[----:B------:R-:W-:Y:S01]  /*1440*/  SEL R5, RZ, 0x1, !P1 ;  /* 0x00000001ff057807 */ /* 0x000fe20004800000 */
[----:B------:R-:W-:-:S03]  /*1450*/  IMAD.MOV.U32 R19, RZ, RZ, R3 ;  /* 0x000000ffff137224 */ /* 0x000fc600078e0003 */
[----:B------:R-:W-:Y:S01]  /*1460*/  IADD3 R10, P0, P1, R5, R10, R2 ;  /* 0x0000000a050a7210 */ /* 0x000fe2000791e002 */
[----:B------:R-:W-:Y:S02]  /*1470*/  IMAD.MOV.U32 R17, RZ, RZ, R14 ;  /* 0x000000ffff117224 */ /* 0x000fe400078e000e */
[----:B------:R-:W-:Y:S01]  /*1480*/  IMAD.MOV.U32 R5, RZ, RZ, R15 ;  /* 0x000000ffff057224 */ /* 0x000fe200078e000f */
[----:B------:R-:W-:Y:S01]  /*1490*/  IADD3.X R11, PT, PT, RZ, R11, RZ, P0, P1 ;  /* 0x0000000bff0b7210 */ /* 0x000fe200007e24ff */
[----:B------:R-:W-:Y:S02]  /*14a0*/  IMAD.MOV.U32 R2, RZ, RZ, R12 ;  /* 0x000000ffff027224 */ /* 0x000fe400078e000c */
[----:B------:R-:W-:Y:S01]  /*14b0*/  IMAD.MOV.U32 R3, RZ, RZ, R13 ;  /* 0x000000ffff037224 */ /* 0x000fe200078e000d */
[----:B----4-:R-:W-:Y:S06]  /*14c0*/  BRA.U UP0, `(.L_x_8) ;  /* 0xfffffff900cc7547 */ /* 0x010fec000b83ffff */
[----:B------:R-:W1:Y:S02]  /*14d0*/  LDCU.64 UR4, c[0x0][0x388] ;  /* 0x00007100ff0477ac */ /* 0x000e640008000a00 */
[----:B-1----:R-:W-:-:S04]  /*14e0*/  LEA R2, P0, R0, UR4, 0x3 ;  /* 0x0000000400027c11 */ /* 0x002fc8000f8018ff */
[----:B------:R-:W-:-:S05]  /*14f0*/  LEA.HI.X R3, R0, UR5, RZ, 0x3, P0 ;  /* 0x0000000500037c11 */ /* 0x000fca00080f1cff */
[----:B------:R-:W-:Y:S01]  /*1500*/  STG.E.64 desc[UR6][R2.64], R10 ;  /* 0x0000000a02007986 */ /* 0x000fe2000c101b06 */
[----:B------:R-:W-:Y:S05]  /*1510*/  EXIT ;  /* 0x000000000000794d */ /* 0x000fea0003800000 */
.L_x_9:
[----:B------:R-:W-:-:S00]  /*1520*/  BRA `(.L_x_9) ;  /* 0xfffffffc00fc7947 */ /* 0x000fc0000383ffff */
[----:B------:R-:W-:-:S00]  /*1530*/  NOP ;  /* 0x0000000000007918 */ /* 0x000fc00000000000 */
        /* <DEDUP_REMOVED lines=12> */
.L_x_10:


//--------------------- .nv.global.init           --------------------------
	.section	.nv.global.init,"aw",@progbits
	.align	4
.nv.global.init:
	.type		mrg32k3aM1SubSeq,@object
	.size		mrg32k3aM1SubSeq,(mrg32k3aM2SubSeq - mrg32k3aM1SubSeq)
mrg32k3aM1SubSeq:
        /*0000*/ 	.byte	0x0b, 0xcc, 0xee, 0x04, 0x73, 0x29, 0x8b, 0x6f, 0xf6, 0x53, 0x03, 0xf6, 0x23, 0xf6, 0xea, 0xda
        /* <DEDUP_REMOVED lines=125> */
	.type		mrg32k3aM2SubSeq,@object
	.size		mrg32k3aM2SubSeq,(mrg32k3aM1 - mrg32k3aM2SubSeq)
mrg32k3aM2SubSeq:
        /* <DEDUP_REMOVED lines=126> */
	.type		mrg32k3aM1,@object
	.size		mrg32k3aM1,(mrg32k3aM1Seq - mrg32k3aM1)
mrg32k3aM1:
        /* <DEDUP_REMOVED lines=144> */
	.type		mrg32k3aM1Seq,@object
	.size		mrg32k3aM1Seq,(mrg32k3aM2 - mrg32k3aM1Seq)
mrg32k3aM1Seq:
        /* <DEDUP_REMOVED lines=144> */
	.type		mrg32k3aM2,@object
	.size		mrg32k3aM2,(mrg32k3aM2Seq - mrg32k3aM2)
mrg32k3aM2:
        /* <DEDUP_REMOVED lines=144> */
	.type		mrg32k3aM2Seq,@object
	.size		mrg32k3aM2Seq,(precalc_xorwow_matrix - mrg32k3aM2Seq)
mrg32k3aM2Seq:
        /* <DEDUP_REMOVED lines=144> */
	.type		precalc_xorwow_matrix,@object
	.size		precalc_xorwow_matrix,(precalc_xorwow_offset_matrix - precalc_xorwow_matrix)
precalc_xorwow_matrix:
        /* <DEDUP_REMOVED lines=6400> */
	.type		precalc_xorwow_offset_matrix,@object
	.size		precalc_xorwow_offset_matrix,(.L_1 - precalc_xorwow_offset_matrix)
precalc_xorwow_offset_matrix:
        /* <DEDUP_REMOVED lines=6400> */
.L_1:


//--------------------- .nv.shared.reserved.0     --------------------------
	.section	.nv.shared.reserved.0,"aw",@nobits
	.weak		__nv_reservedSMEM_offset_0_alias
	.size		__nv_reservedSMEM_offset_0_alias, 0, 64
	.other		__nv_reservedSMEM_offset_0_alias,@"STO_CUDA_RESERVED_SHARED STV_DEFAULT"
__nv_reservedSMEM_offset_0_alias:
	.zero		0
	.zero		64


//--------------------- .nv.constant0._Z6pi_calPlS_P17curandStateXORWOW --------------------------
	.section	.nv.constant0._Z6pi_calPlS_P17curandStateXORWOW,"a",@progbits
	.sectionflags	@""
	.align	4
.nv.constant0._Z6pi_calPlS_P17curandStateXORWOW:
	.zero		920


//--------------------- SYMBOLS --------------------------

	.type		.nv.reservedSmem.offset0,@object
	.size		.nv.reservedSmem.offset0,0x4
